//
// Generated by NVIDIA NVVM Compiler
//
// Compiler Build ID: CL-36424714
// Cuda compilation tools, release 13.0, V13.0.88
// Based on NVVM 20.0.0
//

.version 9.0
.target sm_100
.address_size 64

	// .globl	_Z9vectorAddPfS_S_i

.visible .entry _Z9vectorAddPfS_S_i(
	.param .u64 .ptr .align 1 _Z9vectorAddPfS_S_i_param_0,
	.param .u64 .ptr .align 1 _Z9vectorAddPfS_S_i_param_1,
	.param .u64 .ptr .align 1 _Z9vectorAddPfS_S_i_param_2,
	.param .u32 _Z9vectorAddPfS_S_i_param_3
)
{
	.reg .pred 	%p<2>;
	.reg .b32 	%r<6>;
	.reg .b32 	%f<4>;
	.reg .b64 	%rd<11>;

	ld.param.u64 	%rd1, [_Z9vectorAddPfS_S_i_param_0];
	ld.param.u64 	%rd2, [_Z9vectorAddPfS_S_i_param_1];
	ld.param.u64 	%rd3, [_Z9vectorAddPfS_S_i_param_2];
	ld.param.u32 	%r2, [_Z9vectorAddPfS_S_i_param_3];
	mov.u32 	%r3, %ctaid.x;
	mov.u32 	%r4, %ntid.x;
	mov.u32 	%r5, %tid.x;
	mad.lo.s32 	%r1, %r3, %r4, %r5;
	setp.ge.s32 	%p1, %r1, %r2;
	@%p1 bra 	$L__BB0_2;
	cvta.to.global.u64 	%rd4, %rd2;
	cvta.to.global.u64 	%rd5, %rd3;
	cvta.to.global.u64 	%rd6, %rd1;
	mul.wide.s32 	%rd7, %r1, 4;
	add.s64 	%rd8, %rd4, %rd7;
	ld.global.f32 	%f1, [%rd8];
	add.s64 	%rd9, %rd5, %rd7;
	ld.global.f32 	%f2, [%rd9];
	add.f32 	%f3, %f1, %f2;
	add.s64 	%rd10, %rd6, %rd7;
	st.global.f32 	[%rd10], %f3;
$L__BB0_2:
	ret;

}


// ===== COMPILED SASS (sm_100) =====

	.target	sm_100

	.elftype	@"ET_EXEC"


//--------------------- .note.nv.tkinfo           --------------------------
	.section	.note.nv.tkinfo,"",@"SHT_NOTE"
	.sectionflags	@"SHF_NOTE_NV_TKINFO"
	.tkinfo
        /*0018*/ 	.word	0x00000002
        /*0030*/ 	.string	""
        /*0030*/ 	.string	"ptxas"
        /*0030*/ 	.string	"Cuda compilation tools, release 13.0, V13.0.88"
        /*0030*/ 	.string	"Build cuda_13.0.r13.0/compiler.36424714_0"
        /*0030*/ 	.string	"-arch sm_100 -m 64 "



//--------------------- .note.nv.cuinfo           --------------------------
	.section	.note.nv.cuinfo,"",@"SHT_NOTE"
	.sectionflags	@"SHF_NOTE_NV_CUINFO"
        /*0018*/ 	.short	0x0002
        /*001a*/ 	.short	0x0064
        /*001c*/ 	.short	0x0082
	.zero		2


//--------------------- .nv.info                  --------------------------
	.section	.nv.info,"",@"SHT_CUDA_INFO"
	.align	4


	//----- nvinfo : EIATTR_REGCOUNT
	.align		4
        /*0000*/ 	.byte	0x04, 0x2f
        /*0002*/ 	.short	(.L_1 - .L_0)
	.align		4
.L_0:
        /*0004*/ 	.word	index@(_Z9vectorAddPfS_S_i)
        /*0008*/ 	.word	0x0000000c


	//----- nvinfo : EIATTR_FRAME_SIZE
	.align		4
.L_1:
        /*000c*/ 	.byte	0x04, 0x11
        /*000e*/ 	.short	(.L_3 - .L_2)
	.align		4
.L_2:
        /*0010*/ 	.word	index@(_Z9vectorAddPfS_S_i)
        /*0014*/ 	.word	0x00000000


	//----- nvinfo : EIATTR_MIN_STACK_SIZE
	.align		4
.L_3:
        /*0018*/ 	.byte	0x04, 0x12
        /*001a*/ 	.short	(.L_5 - .L_4)
	.align		4
.L_4:
        /*001c*/ 	.word	index@(_Z9vectorAddPfS_S_i)
        /*0020*/ 	.word	0x00000000
.L_5:


//--------------------- .nv.compat                --------------------------
	.section	.nv.compat,"",@"SHT_CUDA_COMPAT_INFO"
	.align	4
        /*0000*/ 	.byte	0x02, 0x09, 0x00, 0x00, 0x02, 0x02, 0x01, 0x00, 0x02, 0x05, 0x05, 0x00, 0x03, 0x07, 0x01, 0x01
        /*0010*/ 	.byte	0x02, 0x03, 0x00, 0x00, 0x02, 0x06, 0x01, 0x00, 0x04, 0x0b, 0x08, 0x00, 0x09, 0x00, 0x00, 0x00
        /*0020*/ 	.byte	0x00, 0x00, 0x00, 0x00


//--------------------- .nv.info._Z9vectorAddPfS_S_i --------------------------
	.section	.nv.info._Z9vectorAddPfS_S_i,"",@"SHT_CUDA_INFO"
	.sectionflags	@""
	.align	4


	//----- nvinfo : EIATTR_CUDA_API_VERSION
	.align		4
        /*0000*/ 	.byte	0x04, 0x37
        /*0002*/ 	.short	(.L_7 - .L_6)
.L_6:
        /*0004*/ 	.word	0x00000082


	//----- nvinfo : EIATTR_KPARAM_INFO
	.align		4
.L_7:
        /*0008*/ 	.byte	0x04, 0x17
        /*000a*/ 	.short	(.L_9 - .L_8)
.L_8:
        /*000c*/ 	.word	0x00000000
        /*0010*/ 	.short	0x0003
        /*0012*/ 	.short	0x0018
        /*0014*/ 	.byte	0x00, 0xf0, 0x11, 0x00


	//----- nvinfo : EIATTR_KPARAM_INFO
	.align		4
.L_9:
        /*0018*/ 	.byte	0x04, 0x17
        /*001a*/ 	.short	(.L_11 - .L_10)
.L_10:
        /*001c*/ 	.word	0x00000000
        /*0020*/ 	.short	0x0002
        /*0022*/ 	.short	0x0010
        /*0024*/ 	.byte	0x00, 0xf5, 0x21, 0x00


	//----- nvinfo : EIATTR_KPARAM_INFO
	.align		4
.L_11:
        /*0028*/ 	.byte	0x04, 0x17
        /*002a*/ 	.short	(.L_13 - .L_12)
.L_12:
        /*002c*/ 	.word	0x00000000
        /*0030*/ 	.short	0x0001
        /*0032*/ 	.short	0x0008
        /*0034*/ 	.byte	0x00, 0xf5, 0x21, 0x00


	//----- nvinfo : EIATTR_KPARAM_INFO
	.align		4
.L_13:
        /*0038*/ 	.byte	0x04, 0x17
        /*003a*/ 	.short	(.L_15 - .L_14)
.L_14:
        /*003c*/ 	.word	0x00000000
        /*0040*/ 	.short	0x0000
        /*0042*/ 	.short	0x0000
        /*0044*/ 	.byte	0x00, 0xf5, 0x21, 0x00


	//----- nvinfo : EIATTR_SPARSE_MMA_MASK
	.align		4
.L_15:
        /*0048*/ 	.byte	0x03, 0x50
        /*004a*/ 	.short	0x0000


	//----- nvinfo : EIATTR_MAXREG_COUNT
	.align		4
        /*004c*/ 	.byte	0x03, 0x1b
        /*004e*/ 	.short	0x00ff


	//----- nvinfo : EIATTR_MERCURY_ISA_VERSION
	.align		4
        /*0050*/ 	.byte	0x03, 0x5f
        /*0052*/ 	.short	0x0101


	//----- nvinfo : EIATTR_VRC_CTA_INIT_COUNT
	.align		4
        /*0054*/ 	.byte	0x02, 0x4a
	.zero		1
	.zero		1


	//----- nvinfo : EIATTR_EXIT_INSTR_OFFSETS
	.align		4
        /*0058*/ 	.byte	0x04, 0x1c
        /*005a*/ 	.short	(.L_17 - .L_16)


	//   ....[0]....
.L_16:
        /*005c*/ 	.word	0x00000070


	//   ....[1]....
        /*0060*/ 	.word	0x00000130


	//----- nvinfo : EIATTR_CBANK_PARAM_SIZE
	.align		4
.L_17:
        /*0064*/ 	.byte	0x03, 0x19
        /*0066*/ 	.short	0x001c


	//----- nvinfo : EIATTR_PARAM_CBANK
	.align		4
        /*0068*/ 	.byte	0x04, 0x0a
        /*006a*/ 	.short	(.L_19 - .L_18)
	.align		4
.L_18:
        /*006c*/ 	.word	index@(.nv.constant0._Z9vectorAddPfS_S_i)
        /*0070*/ 	.short	0x0380
        /*0072*/ 	.short	0x001c


	//----- nvinfo : EIATTR_SW_WAR
	.align		4
.L_19:
        /*0074*/ 	.byte	0x04, 0x36
        /*0076*/ 	.short	(.L_21 - .L_20)
.L_20:
        /*0078*/ 	.word	0x00000008
.L_21:


//--------------------- .nv.callgraph             --------------------------
	.section	.nv.callgraph,"",@"SHT_CUDA_CALLGRAPH"
	.align	4
	.sectionentsize	8
	.align		4
        /*0000*/ 	.word	0x00000000
	.align		4
        /*0004*/ 	.word	0xffffffff
	.align		4
        /*0008*/ 	.word	0x00000000
	.align		4
        /*000c*/ 	.word	0xfffffffe
	.align		4
        /*0010*/ 	.word	0x00000000
	.align		4
        /*0014*/ 	.word	0xfffffffd
	.align		4
        /*0018*/ 	.word	0x00000000
	.align		4
        /*001c*/ 	.word	0xfffffffc


//--------------------- .text._Z9vectorAddPfS_S_i --------------------------
	.section	.text._Z9vectorAddPfS_S_i,"ax",@progbits
	.align	128
        .global         _Z9vectorAddPfS_S_i
        .type           _Z9vectorAddPfS_S_i,@function
        .size           _Z9vectorAddPfS_S_i,(.L_x_1 - _Z9vectorAddPfS_S_i)
        .other          _Z9vectorAddPfS_S_i,@"STO_CUDA_ENTRY STV_DEFAULT"
_Z9vectorAddPfS_S_i:
.text._Z9vectorAddPfS_S_i:
[----:B------:R-:W-:Y:S01]  /*0000*/  LDC R1, c[0x0][0x37c] ;  /* 0x0000df00ff017b82 */ /* 0x000fe20000000800 */
[----:B------:R-:W0:Y:S07]  /*0010*/  S2R R0, SR_TID.X ;  /* 0x0000000000007919 */ /* 0x000e2e0000002100 */
[----:B------:R-:W0:Y:S01]  /*0020*/  S2UR UR4, SR_CTAID.X ;  /* 0x00000000000479c3 */ /* 0x000e220000002500 */
[----:B------:R-:W1:Y:S07]  /*0030*/  LDCU UR5, c[0x0][0x398] ;  /* 0x00007300ff0577ac */ /* 0x000e6e0008000800 */
[----:B------:R-:W0:Y:S02]  /*0040*/  LDC R9, c[0x0][0x360] ;  /* 0x0000d800ff097b82 */ /* 0x000e240000000800 */
[----:B0-----:R-:W-:-:S05]  /*0050*/  IMAD R9, R9, UR4, R0 ;  /* 0x0000000409097c24 */ /* 0x001fca000f8e0200 */
[----:B-1----:R-:W-:-:S13]  /*0060*/  ISETP.GE.AND P0, PT, R9, UR5, PT ;  /* 0x0000000509007c0c */ /* 0x002fda000bf06270 */
[----:B------:R-:W-:Y:S05]  /*0070*/  @P0 EXIT ;  /* 0x000000000000094d */ /* 0x000fea0003800000 */
[----:B------:R-:W0:Y:S01]  /*0080*/  LDC.64 R2, c[0x0][0x388] ;  /* 0x0000e200ff027b82 */ /* 0x000e220000000a00 */
[----:B------:R-:W1:Y:S07]  /*0090*/  LDCU.64 UR4, c[0x0][0x358] ;  /* 0x00006b00ff0477ac */ /* 0x000e6e0008000a00 */
[----:B------:R-:W2:Y:S08]  /*00a0*/  LDC.64 R4, c[0x0][0x390] ;  /* 0x0000e400ff047b82 */ /* 0x000eb00000000a00 */
[----:B------:R-:W3:Y:S01]  /*00b0*/  LDC.64 R6, c[0x0][0x380] ;  /* 0x0000e000ff067b82 */ /* 0x000ee20000000a00 */
[----:B0-----:R-:W-:-:S06]  /*00c0*/  IMAD.WIDE R2, R9, 0x4, R2 ;  /* 0x0000000409027825 */ /* 0x001fcc00078e0202 */
[----:B-1----:R-:W4:Y:S01]  /*00d0*/  LDG.E R2, desc[UR4][R2.64] ;  /* 0x0000000402027981 */ /* 0x002f22000c1e1900 */
[----:B--2---:R-:W-:-:S06]  /*00e0*/  IMAD.WIDE R4, R9, 0x4, R4 ;  /* 0x0000000409047825 */ /* 0x004fcc00078e0204 */
[----:B------:R-:W4:Y:S01]  /*00f0*/  LDG.E R5, desc[UR4][R4.64] ;  /* 0x0000000404057981 */ /* 0x000f22000c1e1900 */
[----:B---3--:R-:W-:-:S04]  /*0100*/  IMAD.WIDE R6, R9, 0x4, R6 ;  /* 0x0000000409067825 */ /* 0x008fc800078e0206 */
[----:B----4-:R-:W-:-:S05]  /*0110*/  FADD R9, R2, R5 ;  /* 0x0000000502097221 */ /* 0x010fca0000000000 */
[----:B------:R-:W-:Y:S01]  /*0120*/  STG.E desc[UR4][R6.64], R9 ;  /* 0x0000000906007986 */ /* 0x000fe2000c101904 */
[----:B------:R-:W-:Y:S05]  /*0130*/  EXIT ;  /* 0x000000000000794d */ /* 0x000fea0003800000 */
.L_x_0:
[----:B------:R-:W-:-:S00]  /*0140*/  BRA `(.L_x_0) ;  /* 0xfffffffc00fc7947 */ /* 0x000fc0000383ffff */
[----:B------:R-:W-:-:S00]  /*0150*/  NOP ;  /* 0x0000000000007918 */ /* 0x000fc00000000000 */
        /* <DEDUP_REMOVED lines=10> */
.L_x_1:


//--------------------- .nv.shared.reserved.0     --------------------------
	.section	.nv.shared.reserved.0,"aw",@nobits
	.weak		__nv_reservedSMEM_offset_0_alias
	.size		__nv_reservedSMEM_offset_0_alias, 0, 64
	.other		__nv_reservedSMEM_offset_0_alias,@"STO_CUDA_RESERVED_SHARED STV_DEFAULT"
__nv_reservedSMEM_offset_0_alias:
	.zero		0
	.zero		64


//--------------------- .nv.constant0._Z9vectorAddPfS_S_i --------------------------
	.section	.nv.constant0._Z9vectorAddPfS_S_i,"a",@progbits
	.sectionflags	@""
	.align	4
.nv.constant0._Z9vectorAddPfS_S_i:
	.zero		924


//--------------------- SYMBOLS --------------------------

	.type		.nv.reservedSmem.offset0,@object
	.size		.nv.reservedSmem.offset0,0x4
